	.headerflags	@"EF_CUDA_TEXMODE_UNIFIED EF_CUDA_64BIT_ADDRESS EF_CUDA_ACCELERATORS EF_CUDA_SM90 EF_CUDA_VIRTUAL_SM(EF_CUDA_SM90)"
	.elftype	@"ET_EXEC"


//--------------------- .nv.info                  --------------------------
	.section	.nv.info,"",@"SHT_CUDA_INFO"
	.align	4


	//----- nvinfo : EIATTR_REGCOUNT
	.align		4
        /*0000*/ 	.byte	0x04, 0x2f
        /*0002*/ 	.short	(.L_1 - .L_0)
	.align		4
.L_0:
        /*0004*/ 	.word	index@(triton_poi_fused_convolution_relu_2)
        /*0008*/ 	.word	0x00000020


	//----- nvinfo : EIATTR_MIN_STACK_SIZE
	.align		4
.L_1:
        /*000c*/ 	.byte	0x04, 0x12
        /*000e*/ 	.short	(.L_3 - .L_2)
	.align		4
.L_2:
        /*0010*/ 	.word	index@(triton_poi_fused_convolution_relu_2)
        /*0014*/ 	.word	0x00000000


	//----- nvinfo : EIATTR_FRAME_SIZE
	.align		4
.L_3:
        /*0018*/ 	.byte	0x04, 0x11
        /*001a*/ 	.short	(.L_5 - .L_4)
	.align		4
.L_4:
        /*001c*/ 	.word	index@(triton_poi_fused_convolution_relu_2)
        /*0020*/ 	.word	0x00000000


	//----- nvinfo : EIATTR_MIN_STACK_SIZE
	.align		4
.L_5:
        /*0024*/ 	.byte	0x04, 0x12
        /*0026*/ 	.short	(.L_7 - .L_6)
	.align		4
.L_6:
        /*0028*/ 	.word	index@(triton_poi_fused_convolution_relu_2)
        /*002c*/ 	.word	0x00000000
.L_7:


//--------------------- .nv.info.triton_poi_fused_convolution_relu_2 --------------------------
	.section	.nv.info.triton_poi_fused_convolution_relu_2,"",@"SHT_CUDA_INFO"
	.sectionflags	@""
	.align	4


	//----- nvinfo : EIATTR_CUDA_API_VERSION
	.align		4
        /*0000*/ 	.byte	0x04, 0x37
        /*0002*/ 	.short	(.L_9 - .L_8)
.L_8:
        /*0004*/ 	.word	0x0000007c


	//----- nvinfo : EIATTR_KPARAM_INFO
	.align		4
.L_9:
        /*0008*/ 	.byte	0x04, 0x17
        /*000a*/ 	.short	(.L_11 - .L_10)
.L_10:
        /*000c*/ 	.word	0x00000000
        /*0010*/ 	.short	0x0004
        /*0012*/ 	.short	0x001c
        /*0014*/ 	.byte	0x00, 0xf0, 0x11, 0x00


	//----- nvinfo : EIATTR_KPARAM_INFO
	.align		4
.L_11:
        /*0018*/ 	.byte	0x04, 0x17
        /*001a*/ 	.short	(.L_13 - .L_12)
.L_12:
        /*001c*/ 	.word	0x00000000
        /*0020*/ 	.short	0x0003
        /*0022*/ 	.short	0x0018
        /*0024*/ 	.byte	0x00, 0xf0, 0x11, 0x00


	//----- nvinfo : EIATTR_KPARAM_INFO
	.align		4
.L_13:
        /*0028*/ 	.byte	0x04, 0x17
        /*002a*/ 	.short	(.L_15 - .L_14)
.L_14:
        /*002c*/ 	.word	0x00000000
        /*0030*/ 	.short	0x0002
        /*0032*/ 	.short	0x0010
        /*0034*/ 	.byte	0x00, 0xf4, 0x21, 0x00


	//----- nvinfo : EIATTR_KPARAM_INFO
	.align		4
.L_15:
        /*0038*/ 	.byte	0x04, 0x17
        /*003a*/ 	.short	(.L_17 - .L_16)
.L_16:
        /*003c*/ 	.word	0x00000000
        /*0040*/ 	.short	0x0001
        /*0042*/ 	.short	0x0008
        /*0044*/ 	.byte	0x00, 0xf4, 0x21, 0x00


	//----- nvinfo : EIATTR_KPARAM_INFO
	.align		4
.L_17:
        /*0048*/ 	.byte	0x04, 0x17
        /*004a*/ 	.short	(.L_19 - .L_18)
.L_18:
        /*004c*/ 	.word	0x00000000
        /*0050*/ 	.short	0x0000
        /*0052*/ 	.short	0x0000
        /*0054*/ 	.byte	0x00, 0xf4, 0x21, 0x00


	//----- nvinfo : EIATTR_SPARSE_MMA_MASK
	.align		4
.L_19:
        /*0058*/ 	.byte	0x03, 0x50
        /*005a*/ 	.short	0x0000


	//----- nvinfo : EIATTR_MAXREG_COUNT
	.align		4
        /*005c*/ 	.byte	0x03, 0x1b
        /*005e*/ 	.short	0x00ff


	//----- nvinfo : EIATTR_EXIT_INSTR_OFFSETS
	.align		4
        /*0060*/ 	.byte	0x04, 0x1c
        /*0062*/ 	.short	(.L_21 - .L_20)


	//   ....[0]....
.L_20:
        /*0064*/ 	.word	0x00001370


	//   ....[1]....
        /*0068*/ 	.word	0x000013c0


	//----- nvinfo : EIATTR_REQNTID
	.align		4
.L_21:
        /*006c*/ 	.byte	0x04, 0x10
        /*006e*/ 	.short	(.L_23 - .L_22)
.L_22:
        /*0070*/ 	.word	0x00000100
        /*0074*/ 	.word	0x00000001
        /*0078*/ 	.word	0x00000001


	//----- nvinfo : EIATTR_CBANK_PARAM_SIZE
	.align		4
.L_23:
        /*007c*/ 	.byte	0x03, 0x19
        /*007e*/ 	.short	0x0020


	//----- nvinfo : EIATTR_PARAM_CBANK
	.align		4
        /*0080*/ 	.byte	0x04, 0x0a
        /*0082*/ 	.short	(.L_25 - .L_24)
	.align		4
.L_24:
        /*0084*/ 	.word	index@(.nv.constant0.triton_poi_fused_convolution_relu_2)
        /*0088*/ 	.short	0x0210
        /*008a*/ 	.short	0x0020


	//----- nvinfo : EIATTR_SW_WAR
	.align		4
.L_25:
        /*008c*/ 	.byte	0x04, 0x36
        /*008e*/ 	.short	(.L_27 - .L_26)
.L_26:
        /*0090*/ 	.word	0x00000008
.L_27:


//--------------------- .nv.callgraph             --------------------------
	.section	.nv.callgraph,"",@"SHT_CUDA_CALLGRAPH"
	.align	4
	.sectionentsize	8
	.align		4
        /*0000*/ 	.word	0x00000000
	.align		4
        /*0004*/ 	.word	0xffffffff
	.align		4
        /*0008*/ 	.word	0x00000000
	.align		4
        /*000c*/ 	.word	0xfffffffe
	.align		4
        /*0010*/ 	.word	0x00000000
	.align		4
        /*0014*/ 	.word	0xfffffffd
	.align		4
        /*0018*/ 	.word	0x00000000
	.align		4
        /*001c*/ 	.word	0xfffffffc


//--------------------- .text.triton_poi_fused_convolution_relu_2 --------------------------
	.section	.text.triton_poi_fused_convolution_relu_2,"ax",@progbits
	.sectionflags	@"SHF_BARRIERS=1"
	.align	128
        .global         triton_poi_fused_convolution_relu_2
        .type           triton_poi_fused_convolution_relu_2,@function
        .size           triton_poi_fused_convolution_relu_2,(.L_x_1 - triton_poi_fused_convolution_relu_2)
        .other          triton_poi_fused_convolution_relu_2,@"STO_CUDA_ENTRY STV_DEFAULT"
triton_poi_fused_convolution_relu_2:
.text.triton_poi_fused_convolution_relu_2:
[----:B------:R-:W0:Y:S01]  /*0000*/  LDC R1, c[0x0][0x28] ;  /* 0x00000a00ff017b82 */ /* 0x000e220000000800 */
[----:B------:R-:W1:Y:S07]  /*0010*/  S2R R0, SR_CTAID.Y ;  /* 0x0000000000007919 */ /* 0x000e6e0000002600 */
[----:B------:R-:W2:Y:S01]  /*0020*/  LDC.64 R28, c[0x0][0x210] ;  /* 0x00008400ff1c7b82 */ /* 0x000ea20000000a00 */
[----:B------:R-:W-:Y:S02]  /*0030*/  CS2R R6, SRZ ;  /* 0x0000000000067805 */ /* 0x000fe4000001ff00 */
[----:B------:R-:W-:Y:S01]  /*0040*/  CS2R R8, SRZ ;  /* 0x0000000000087805 */ /* 0x000fe2000001ff00 */
[----:B------:R-:W3:Y:S01]  /*0050*/  S2R R24, SR_TID.X ;  /* 0x0000000000187919 */ /* 0x000ee20000002100 */
[----:B------:R-:W-:Y:S01]  /*0060*/  CS2R R10, SRZ ;  /* 0x00000000000a7805 */ /* 0x000fe2000001ff00 */
[----:B------:R-:W-:Y:S01]  /*0070*/  ULDC.64 UR6, c[0x0][0x208] ;  /* 0x0000820000067ab9 */ /* 0x000fe20000000a00 */
[----:B------:R-:W4:Y:S01]  /*0080*/  S2R R25, SR_CTAID.X ;  /* 0x0000000000197919 */ /* 0x000f220000002500 */
[----:B-1----:R-:W-:-:S02]  /*0090*/  IMAD.SHL.U32 R0, R0, 0x40, RZ ;  /* 0x0000004000007824 */ /* 0x002fc400078e00ff */
[----:B---3--:R-:W-:Y:S01]  /*00a0*/  IMAD.SHL.U32 R3, R24, 0x4, RZ ;  /* 0x0000000418037824 */ /* 0x008fe200078e00ff */
[----:B------:R-:W-:Y:S01]  /*00b0*/  SHF.R.U32.HI R26, RZ, 0x4, R24 ;  /* 0x00000004ff1a7819 */ /* 0x000fe20000011618 */
[----:B----4-:R-:W-:-:S03]  /*00c0*/  IMAD.SHL.U32 R25, R25, 0x40, RZ ;  /* 0x0000004019197824 */ /* 0x010fc600078e00ff */
[----:B------:R-:W-:Y:S02]  /*00d0*/  LOP3.LUT R3, R0, 0x3c, R3, 0xf8, !PT ;  /* 0x0000003c00037812 */ /* 0x000fe400078ef803 */
[----:B------:R-:W-:Y:S02]  /*00e0*/  SGXT.U32 R26, R26, 0x4 ;  /* 0x000000041a1a781a */ /* 0x000fe40000000000 */
[C---:B------:R-:W-:Y:S01]  /*00f0*/  ISETP.GE.AND P3, PT, R3.reuse, 0xc0, PT ;  /* 0x000000c00300780c */ /* 0x040fe20003f66270 */
[----:B------:R-:W-:Y:S01]  /*0100*/  IMAD.HI R2, R3, 0x2aaaaaab, RZ ;  /* 0x2aaaaaab03027827 */ /* 0x000fe200078e02ff */
[----:B------:R-:W-:Y:S02]  /*0110*/  LOP3.LUT R19, R25, R26, RZ, 0xfc, !PT ;  /* 0x0000001a19137212 */ /* 0x000fe400078efcff */
[----:B------:R-:W-:Y:S02]  /*0120*/  LOP3.LUT R12, R25, 0x20, R26, 0xfe, !PT ;  /* 0x00000020190c7812 */ /* 0x000fe400078efe1a */
[----:B------:R-:W-:-:S02]  /*0130*/  SHF.R.U32.HI R5, RZ, 0x1f, R2 ;  /* 0x0000001fff057819 */ /* 0x000fc40000011602 */
[----:B------:R-:W-:Y:S02]  /*0140*/  ISETP.LT.AND P0, PT, R19, 0xe1, !P3 ;  /* 0x000000e11300780c */ /* 0x000fe40005f01270 */
[----:B------:R-:W-:Y:S02]  /*0150*/  LEA.HI.SX32 R2, R2, R5, 0x1d ;  /* 0x0000000502027211 */ /* 0x000fe400078feaff */
[----:B------:R-:W-:Y:S02]  /*0160*/  CS2R R4, SRZ ;  /* 0x0000000000047805 */ /* 0x000fe4000001ff00 */
[----:B------:R-:W-:Y:S01]  /*0170*/  ISETP.LT.AND P2, PT, R12, 0xe1, !P3 ;  /* 0x000000e10c00780c */ /* 0x000fe20005f41270 */
[----:B------:R-:W-:Y:S01]  /*0180*/  IMAD R23, R2, -0x30, R3 ;  /* 0xffffffd002177824 */ /* 0x000fe200078e0203 */
[----:B------:R-:W-:-:S03]  /*0190*/  LOP3.LUT R3, R25, 0x10, R26, 0xfe, !PT ;  /* 0x0000001019037812 */ /* 0x000fc600078efe1a */
[----:B------:R-:W-:Y:S01]  /*01a0*/  IMAD R2, R2, 0x2a30, R23 ;  /* 0x00002a3002027824 */ /* 0x000fe200078e0217 */
[----:B------:R-:W-:-:S03]  /*01b0*/  ISETP.LT.AND P1, PT, R3, 0xe1, !P3 ;  /* 0x000000e10300780c */ /* 0x000fc60005f21270 */
[----:B------:R-:W-:Y:S02]  /*01c0*/  IMAD R19, R19, 0x30, R2 ;  /* 0x0000003013137824 */ /* 0x000fe400078e0202 */
[----:B------:R-:W1:Y:S02]  /*01d0*/  LDC.64 R2, c[0x0][0x218] ;  /* 0x00008600ff027b82 */ /* 0x000e640000000a00 */
[C---:B------:R-:W-:Y:S02]  /*01e0*/  VIADD R21, R19.reuse, 0x300 ;  /* 0x0000030013157836 */ /* 0x040fe40000000000 */
[----:B--2---:R-:W-:Y:S01]  /*01f0*/  IMAD.WIDE R16, R19, 0x4, R28 ;  /* 0x0000000413107825 */ /* 0x004fe200078e021c */
[----:B------:R-:W-:-:S03]  /*0200*/  LOP3.LUT R18, R25, 0x30, R26, 0xfe, !PT ;  /* 0x0000003019127812 */ /* 0x000fc600078efe1a */
[----:B------:R-:W-:Y:S01]  /*0210*/  IMAD.WIDE R20, R21, 0x4, R28 ;  /* 0x0000000415147825 */ /* 0x000fe200078e021c */
[----:B------:R-:W2:Y:S03]  /*0220*/  @P0 LDG.E.EL.128 R4, desc[UR6][R16.64] ;  /* 0x0000000610040981 */ /* 0x000ea6000c2e1d00 */
[C---:B------:R-:W-:Y:S01]  /*0230*/  VIADD R27, R19.reuse, 0x600 ;  /* 0x00000600131b7836 */ /* 0x040fe20000000000 */
[----:B------:R3:W4:Y:S01]  /*0240*/  @P1 LDG.E.EL.128 R8, desc[UR6][R20.64] ;  /* 0x0000000614081981 */ /* 0x000722000c2e1d00 */
[----:B------:R-:W-:Y:S02]  /*0250*/  CS2R R12, SRZ ;  /* 0x00000000000c7805 */ /* 0x000fe4000001ff00 */
[----:B------:R-:W-:Y:S02]  /*0260*/  CS2R R14, SRZ ;  /* 0x00000000000e7805 */ /* 0x000fe4000001ff00 */
[----:B------:R-:W-:Y:S01]  /*0270*/  ISETP.LT.AND P0, PT, R18, 0xe1, !P3 ;  /* 0x000000e11200780c */ /* 0x000fe20005f01270 */
[----:B------:R-:W-:-:S02]  /*0280*/  VIADD R19, R19, 0x900 ;  /* 0x0000090013137836 */ /* 0x000fc40000000000 */
[----:B---3--:R-:W-:Y:S01]  /*0290*/  IMAD.WIDE R20, R27, 0x4, R28 ;  /* 0x000000041b147825 */ /* 0x008fe200078e021c */
[----:B------:R-:W-:-:S03]  /*02a0*/  CS2R R16, SRZ ;  /* 0x0000000000107805 */ /* 0x000fc6000001ff00 */
[----:B------:R-:W-:Y:S01]  /*02b0*/  IMAD.WIDE R28, R19, 0x4, R28 ;  /* 0x00000004131c7825 */ /* 0x000fe200078e021c */
[----:B------:R3:W5:Y:S01]  /*02c0*/  @P2 LDG.E.EL.128 R12, desc[UR6][R20.64] ;  /* 0x00000006140c2981 */ /* 0x000762000c2e1d00 */
[----:B------:R-:W-:Y:S02]  /*02d0*/  CS2R R18, SRZ ;  /* 0x0000000000127805 */ /* 0x000fe4000001ff00 */
[----:B-1----:R-:W-:Y:S01]  /*02e0*/  IMAD.WIDE R2, R23, 0x4, R2 ;  /* 0x0000000417027825 */ /* 0x002fe200078e0202 */
[----:B------:R-:W-:-:S03]  /*02f0*/  CS2R R22, SRZ ;  /* 0x0000000000167805 */ /* 0x000fc6000001ff00 */
[----:B------:R-:W2:Y:S01]  /*0300*/  @P0 LDG.E.EL.128 R16, desc[UR6][R28.64] ;  /* 0x000000061c100981 */ /* 0x000ea2000c2e1d00 */
[----:B---3--:R-:W-:-:S06]  /*0310*/  CS2R R20, SRZ ;  /* 0x0000000000147805 */ /* 0x008fcc000001ff00 */
[----:B------:R-:W2:Y:S01]  /*0320*/  @!P3 LDG.E.EL.128 R20, desc[UR6][R2.64] ;  /* 0x000000060214b981 */ /* 0x000ea2000c2e1d00 */
[----:B------:R-:W1:Y:S01]  /*0330*/  S2UR UR5, SR_CgaCtaId ;  /* 0x00000000000579c3 */ /* 0x000e620000008800 */
[----:B------:R-:W-:Y:S01]  /*0340*/  UMOV UR4, 0x400 ;  /* 0x0000040000047882 */ /* 0x000fe20000000000 */
[----:B------:R-:W-:Y:S01]  /*0350*/  LOP3.LUT R25, R25, 0x3f, R24, 0xf8, !PT ;  /* 0x0000003f19197812 */ /* 0x000fe200078ef818 */
[----:B-1----:R-:W-:Y:S01]  /*0360*/  UPRMT UR4, UR5, 0x654, UR4 ;  /* 0x0000065405047896 */ /* 0x002fe20008000004 */
[C---:B--2---:R-:W-:Y:S01]  /*0370*/  FSETP.GEU.AND P4, PT, R20.reuse, -R4, PT ;  /* 0x800000041400720b */ /* 0x044fe20003f8e000 */
[C---:B------:R-:W-:Y:S01]  /*0380*/  FADD R4, R20.reuse, R4 ;  /* 0x0000000414047221 */ /* 0x040fe20000000000 */
[C---:B----4-:R-:W-:Y:S01]  /*0390*/  FSETP.GEU.AND P2, PT, R20.reuse, -R8, PT ;  /* 0x800000081400720b */ /* 0x050fe20003f4e000 */
[C---:B------:R-:W-:Y:S01]  /*03a0*/  FADD R8, R20.reuse, R8 ;  /* 0x0000000814087221 */ /* 0x040fe20000000000 */
[C---:B-----5:R-:W-:Y:S01]  /*03b0*/  FSETP.GEU.AND P3, PT, R20.reuse, -R12, PT ;  /* 0x8000000c1400720b */ /* 0x060fe20003f6e000 */
[C---:B------:R-:W-:Y:S01]  /*03c0*/  FADD R12, R20.reuse, R12 ;  /* 0x0000000c140c7221 */ /* 0x040fe20000000000 */
[C---:B------:R-:W-:Y:S01]  /*03d0*/  FSETP.GEU.AND P0, PT, R20.reuse, -R16, PT ;  /* 0x800000101400720b */ /* 0x040fe20003f0e000 */
[----:B------:R-:W-:Y:S01]  /*03e0*/  FADD R16, R20, R16 ;  /* 0x0000001014107221 */ /* 0x000fe20000000000 */
[----:B------:R-:W-:Y:S01]  /*03f0*/  IMAD.SHL.U32 R20, R24, 0x100, RZ ;  /* 0x0000010018147824 */ /* 0x000fe200078e00ff */
[C---:B------:R-:W-:Y:S01]  /*0400*/  FSETP.GEU.AND P6, PT, R21.reuse, -R5, PT ;  /* 0x800000051500720b */ /* 0x040fe20003fce000 */
[C---:B------:R-:W-:Y:S01]  /*0410*/  FADD R5, R21.reuse, R5 ;  /* 0x0000000515057221 */ /* 0x040fe20000000000 */
[C---:B------:R-:W-:Y:S01]  /*0420*/  FSETP.GEU.AND P5, PT, R21.reuse, -R9, PT ;  /* 0x800000091500720b */ /* 0x040fe20003fae000 */
[----:B------:R-:W-:Y:S01]  /*0430*/  FADD R9, R21, R9 ;  /* 0x0000000915097221 */ /* 0x000fe20000000000 */
[----:B------:R-:W-:-:S02]  /*0440*/  LOP3.LUT R3, R20, 0xf00, RZ, 0xc0, !PT ;  /* 0x00000f0014037812 */ /* 0x000fc400078ec0ff */
[----:B------:R-:W-:Y:S02]  /*0450*/  FSEL R4, R4, RZ, P4 ;  /* 0x000000ff04047208 */ /* 0x000fe40002000000 */
[C---:B------:R-:W-:Y:S02]  /*0460*/  LOP3.LUT R20, R3.reuse, 0x80, RZ, 0xfc, !PT ;  /* 0x0000008003147812 */ /* 0x040fe400078efcff */
[----:B------:R-:W-:Y:S02]  /*0470*/  LOP3.LUT R26, R3, R26, RZ, 0xfc, !PT ;  /* 0x0000001a031a7212 */ /* 0x000fe400078efcff */
[----:B------:R-:W-:Y:S02]  /*0480*/  LEA.HI R27, R20, UR4, RZ, 0x1c ;  /* 0x00000004141b7c11 */ /* 0x000fe4000f8fe0ff */
[----:B------:R-:W-:Y:S02]  /*0490*/  FSEL R12, R12, RZ, P3 ;  /* 0x000000ff0c0c7208 */ /* 0x000fe40001800000 */
[----:B------:R-:W-:Y:S01]  /*04a0*/  FSETP.GEU.AND P4, PT, R22, -R10, PT ;  /* 0x8000000a1600720b */ /* 0x000fe20003f8e000 */
[----:B------:R-:W-:-:S02]  /*04b0*/  IMAD R20, R26, 0x4, R27 ;  /* 0x000000041a147824 */ /* 0x000fc400078e021b */
[C---:B------:R-:W-:Y:S01]  /*04c0*/  FADD R27, R22.reuse, R10 ;  /* 0x0000000a161b7221 */ /* 0x040fe20000000000 */
[----:B------:R-:W-:Y:S01]  /*04d0*/  FSETP.GEU.AND P3, PT, R22, -R6, PT ;  /* 0x800000061600720b */ /* 0x000fe20003f6e000 */
[----:B------:R-:W1:Y:S01]  /*04e0*/  S2R R10, SR_TID.X ;  /* 0x00000000000a7919 */ /* 0x000e620000002100 */
[----:B------:R-:W-:Y:S01]  /*04f0*/  FSEL R2, R8, RZ, P2 ;  /* 0x000000ff08027208 */ /* 0x000fe20001000000 */
[C---:B------:R-:W-:Y:S01]  /*0500*/  FADD R6, R22.reuse, R6 ;  /* 0x0000000616067221 */ /* 0x040fe20000000000 */
[----:B------:R-:W-:Y:S02]  /*0510*/  LOP3.LUT R8, R3, 0x40, RZ, 0xfc, !PT ;  /* 0x0000004003087812 */ /* 0x000fe400078efcff */
[----:B------:R-:W-:Y:S02]  /*0520*/  FSEL R9, R9, RZ, P5 ;  /* 0x000000ff09097208 */ /* 0x000fe40002800000 */
[----:B------:R-:W-:Y:S02]  /*0530*/  FSEL R5, R5, RZ, P6 ;  /* 0x000000ff05057208 */ /* 0x000fe40003000000 */
[C---:B------:R-:W-:Y:S01]  /*0540*/  FSETP.GEU.AND P1, PT, R21.reuse, -R13, PT ;  /* 0x8000000d1500720b */ /* 0x040fe20003f2e000 */
[C---:B------:R-:W-:Y:S01]  /*0550*/  FADD R13, R21.reuse, R13 ;  /* 0x0000000d150d7221 */ /* 0x040fe20000000000 */
[C---:B------:R-:W-:Y:S01]  /*0560*/  FSETP.GEU.AND P2, PT, R21.reuse, -R17, PT ;  /* 0x800000111500720b */ /* 0x040fe20003f4e000 */
[----:B------:R-:W-:Y:S01]  /*0570*/  FADD R17, R21, R17 ;  /* 0x0000001115117221 */ /* 0x000fe20000000000 */
[C---:B------:R-:W-:Y:S01]  /*0580*/  FSETP.GEU.AND P5, PT, R22.reuse, -R14, PT ;  /* 0x8000000e1600720b */ /* 0x040fe20003fae000 */
[C---:B------:R-:W-:Y:S01]  /*0590*/  FADD R14, R22.reuse, R14 ;  /* 0x0000000e160e7221 */ /* 0x040fe20000000000 */
[C---:B------:R-:W-:Y:S01]  /*05a0*/  FSETP.GEU.AND P6, PT, R22.reuse, -R18, PT ;  /* 0x800000121600720b */ /* 0x040fe20003fce000 */
[----:B------:R-:W-:Y:S01]  /*05b0*/  FADD R18, R22, R18 ;  /* 0x0000001216127221 */ /* 0x000fe20000000000 */
[----:B------:R-:W-:Y:S01]  /*05c0*/  LOP3.LUT R28, R3, 0xc0, RZ, 0xfc, !PT ;  /* 0x000000c0031c7812 */ /* 0x000fe200078efcff */
[----:B------:R-:W-:Y:S01]  /*05d0*/  FADD R22, R23, R11 ;  /* 0x0000000b17167221 */ /* 0x000fe20000000000 */
[----:B------:R-:W-:-:S02]  /*05e0*/  FSEL R27, R27, RZ, P4 ;  /* 0x000000ff1b1b7208 */ /* 0x000fc40002000000 */
[----:B------:R-:W-:Y:S02]  /*05f0*/  LEA.HI R21, R3, UR4, RZ, 0x1c ;  /* 0x0000000403157c11 */ /* 0x000fe4000f8fe0ff */
[C---:B------:R-:W-:Y:S02]  /*0600*/  FSETP.GEU.AND P4, PT, R23.reuse, -R11, PT ;  /* 0x8000000b1700720b */ /* 0x040fe40003f8e000 */
[----:B------:R-:W-:Y:S01]  /*0610*/  LEA.HI R3, R8, UR4, RZ, 0x1c ;  /* 0x0000000408037c11 */ /* 0x000fe2000f8fe0ff */
[----:B------:R-:W-:Y:S01]  /*0620*/  IMAD R21, R26, 0x4, R21 ;  /* 0x000000041a157824 */ /* 0x000fe200078e0215 */
[----:B------:R-:W-:Y:S02]  /*0630*/  FSEL R11, R6, RZ, P3 ;  /* 0x000000ff060b7208 */ /* 0x000fe40001800000 */
[C---:B------:R-:W-:Y:S01]  /*0640*/  FSETP.GEU.AND P3, PT, R23.reuse, -R7, PT ;  /* 0x800000071700720b */ /* 0x040fe20003f6e000 */
[----:B------:R-:W-:Y:S01]  /*0650*/  FADD R7, R23, R7 ;  /* 0x0000000717077221 */ /* 0x000fe20000000000 */
[----:B------:R-:W-:Y:S01]  /*0660*/  LEA.HI R29, R28, UR4, RZ, 0x1c ;  /* 0x000000041c1d7c11 */ /* 0x000fe2000f8fe0ff */
[----:B------:R-:W-:Y:S01]  /*0670*/  IMAD R8, R26, 0x4, R3 ;  /* 0x000000041a087824 */ /* 0x000fe200078e0203 */
[----:B------:R-:W-:Y:S01]  /*0680*/  FSEL R22, R22, RZ, P4 ;  /* 0x000000ff16167208 */ /* 0x000fe20002000000 */
[----:B------:R-:W-:Y:S01]  /*0690*/  STS [R21], R4 ;  /* 0x0000000415007388 */ /* 0x000fe20000000800 */
[----:B------:R-:W-:Y:S01]  /*06a0*/  FSEL R6, R7, RZ, P3 ;  /* 0x000000ff07067208 */ /* 0x000fe20001800000 */
[----:B------:R-:W-:Y:S01]  /*06b0*/  IMAD R3, R26, 0x4, R29 ;  /* 0x000000041a037824 */ /* 0x000fe200078e021d */
[C---:B------:R-:W-:Y:S01]  /*06c0*/  FSETP.GEU.AND P4, PT, R23.reuse, -R15, PT ;  /* 0x8000000f1700720b */ /* 0x040fe20003f8e000 */
[C---:B------:R-:W-:Y:S01]  /*06d0*/  FADD R15, R23.reuse, R15 ;  /* 0x0000000f170f7221 */ /* 0x040fe20000000000 */
[----:B------:R2:W-:Y:S01]  /*06e0*/  STS [R8+0x100], R5 ;  /* 0x0001000508007388 */ /* 0x0005e20000000800 */
[C---:B------:R-:W-:Y:S01]  /*06f0*/  FSETP.GEU.AND P3, PT, R23.reuse, -R19, PT ;  /* 0x800000131700720b */ /* 0x040fe20003f6e000 */
[----:B------:R-:W-:Y:S01]  /*0700*/  FADD R19, R23, R19 ;  /* 0x0000001317137221 */ /* 0x000fe20000000000 */
[----:B------:R-:W-:Y:S01]  /*0710*/  FSEL R13, R13, RZ, P1 ;  /* 0x000000ff0d0d7208 */ /* 0x000fe20000800000 */
[----:B------:R-:W-:Y:S01]  /*0720*/  STS [R20+0x200], R11 ;  /* 0x0002000b14007388 */ /* 0x000fe20000000800 */
[----:B------:R-:W-:-:S02]  /*0730*/  FSEL R7, R14, RZ, P5 ;  /* 0x000000ff0e077208 */ /* 0x000fc40002800000 */
[----:B------:R-:W-:Y:S01]  /*0740*/  FSEL R14, R15, RZ, P4 ;  /* 0x000000ff0f0e7208 */ /* 0x000fe20002000000 */
[----:B------:R3:W-:Y:S01]  /*0750*/  STS [R3+0x300], R6 ;  /* 0x0003000603007388 */ /* 0x0007e20000000800 */
[----:B------:R-:W-:Y:S02]  /*0760*/  FSEL R16, R16, RZ, P0 ;  /* 0x000000ff10107208 */ /* 0x000fe40000000000 */
[----:B------:R-:W-:Y:S01]  /*0770*/  FSEL R17, R17, RZ, P2 ;  /* 0x000000ff11117208 */ /* 0x000fe20001000000 */
[----:B------:R4:W-:Y:S01]  /*0780*/  STS [R21+0x40], R2 ;  /* 0x0000400215007388 */ /* 0x0009e20000000800 */
[----:B--2---:R-:W-:Y:S02]  /*0790*/  FSEL R5, R18, RZ, P6 ;  /* 0x000000ff12057208 */ /* 0x004fe40003000000 */
[----:B-1----:R-:W-:Y:S01]  /*07a0*/  LOP3.LUT R4, R10, 0xff, RZ, 0xc0, !PT ;  /* 0x000000ff0a047812 */ /* 0x002fe200078ec0ff */
[----:B------:R1:W-:Y:S01]  /*07b0*/  STS [R8+0x140], R9 ;  /* 0x0001400908007388 */ /* 0x0003e20000000800 */
[----:B------:R-:W-:-:S02]  /*07c0*/  ISETP.GE.AND P0, PT, R25, 0xe1, PT ;  /* 0x000000e11900780c */ /* 0x000fc40003f06270 */
[----:B---3--:R-:W-:Y:S01]  /*07d0*/  SHF.R.U32.HI R6, RZ, 0x4, R10 ;  /* 0x00000004ff067819 */ /* 0x008fe2000001160a */
[----:B------:R-:W-:Y:S01]  /*07e0*/  STS [R20+0x240], R27 ;  /* 0x0002401b14007388 */ /* 0x000fe20000000800 */
[----:B------:R-:W-:Y:S02]  /*07f0*/  LOP3.LUT R11, R4, 0x300, RZ, 0xfc, !PT ;  /* 0x00000300040b7812 */ /* 0x000fe400078efcff */
[----:B----4-:R-:W-:Y:S01]  /*0800*/  FSEL R2, R19, RZ, P3 ;  /* 0x000000ff13027208 */ /* 0x010fe20001800000 */
[----:B------:R2:W-:Y:S01]  /*0810*/  STS [R3+0x340], R22 ;  /* 0x0003401603007388 */ /* 0x0005e20000000800 */
[----:B------:R-:W-:Y:S02]  /*0820*/  LOP3.LUT R6, R6, 0xc, RZ, 0xc0, !PT ;  /* 0x0000000c06067812 */ /* 0x000fe400078ec0ff */
[----:B-1----:R-:W-:Y:S01]  /*0830*/  LOP3.LUT R9, R4, 0x100, RZ, 0xfc, !PT ;  /* 0x0000010004097812 */ /* 0x002fe200078efcff */
[----:B------:R1:W-:Y:S01]  /*0840*/  STS [R21+0x80], R12 ;  /* 0x0000800c15007388 */ /* 0x0003e20000000800 */
[----:B------:R-:W-:-:S02]  /*0850*/  SHF.R.U32.HI R11, RZ, 0x4, R11 ;  /* 0x00000004ff0b7819 */ /* 0x000fc4000001160b */
[----:B------:R-:W-:Y:S01]  /*0860*/  SHF.R.U32.HI R9, RZ, 0x4, R9 ;  /* 0x00000004ff097819 */ /* 0x000fe20000011609 */
[----:B------:R-:W-:Y:S01]  /*0870*/  STS [R8+0x180], R13 ;  /* 0x0001800d08007388 */ /* 0x000fe20000000800 */
[----:B------:R-:W-:Y:S02]  /*0880*/  LOP3.LUT R11, R11, 0x3c, RZ, 0xc0, !PT ;  /* 0x0000003c0b0b7812 */ /* 0x000fe400078ec0ff */
[----:B------:R-:W-:Y:S01]  /*0890*/  LOP3.LUT R9, R9, 0x1c, RZ, 0xc0, !PT ;  /* 0x0000001c09097812 */ /* 0x000fe200078ec0ff */
[----:B------:R3:W-:Y:S01]  /*08a0*/  STS [R20+0x280], R7 ;  /* 0x0002800714007388 */ /* 0x0007e20000000800 */
[C---:B--2---:R-:W-:Y:S01]  /*08b0*/  LOP3.LUT R22, R4.reuse, 0xf00, RZ, 0xfc, !PT ;  /* 0x00000f0004167812 */ /* 0x044fe200078efcff */
[----:B------:R-:W-:Y:S01]  /*08c0*/  VIADD R11, R11, UR4 ;  /* 0x000000040b0b7c36 */ /* 0x000fe20008000000 */
[----:B-1----:R-:W-:Y:S01]  /*08d0*/  LOP3.LUT R12, R4, 0x400, RZ, 0xfc, !PT ;  /* 0x00000400040c7812 */ /* 0x002fe200078efcff */
[----:B------:R-:W-:Y:S01]  /*08e0*/  STS [R3+0x380], R14 ;  /* 0x0003800e03007388 */ /* 0x000fe20000000800 */
[----:B------:R-:W-:Y:S01]  /*08f0*/  VIADD R9, R9, UR4 ;  /* 0x0000000409097c36 */ /* 0x000fe20008000000 */
[----:B------:R-:W-:-:S02]  /*0900*/  SHF.R.U32.HI R22, RZ, 0x4, R22 ;  /* 0x00000004ff167819 */ /* 0x000fc40000011616 */
[----:B------:R-:W-:Y:S01]  /*0910*/  STS [R21+0xc0], R16 ;  /* 0x0000c01015007388 */ /* 0x000fe20000000800 */
[----:B------:R-:W-:Y:S02]  /*0920*/  SHF.R.U32.HI R12, RZ, 0x4, R12 ;  /* 0x00000004ff0c7819 */ /* 0x000fe4000001160c */
[----:B---3--:R-:W-:Y:S01]  /*0930*/  LOP3.LUT R7, R4, 0x200, RZ, 0xfc, !PT ;  /* 0x0000020004077812 */ /* 0x008fe200078efcff */
[----:B------:R-:W-:Y:S01]  /*0940*/  STS [R8+0x1c0], R17 ;  /* 0x0001c01108007388 */ /* 0x000fe20000000800 */
[----:B------:R-:W-:Y:S02]  /*0950*/  LOP3.LUT R12, R12, 0x4c, RZ, 0xc0, !PT ;  /* 0x0000004c0c0c7812 */ /* 0x000fe400078ec0ff */
[----:B------:R-:W-:Y:S01]  /*0960*/  SHF.R.U32.HI R10, RZ, 0x4, R7 ;  /* 0x00000004ff0a7819 */ /* 0x000fe20000011607 */
[----:B------:R1:W-:Y:S01]  /*0970*/  STS [R20+0x2c0], R5 ;  /* 0x0002c00514007388 */ /* 0x0003e20000000800 */
[----:B------:R-:W-:Y:S01]  /*0980*/  VIADD R7, R6, UR4 ;  /* 0x0000000406077c36 */ /* 0x000fe20008000000 */
[----:B------:R-:W-:Y:S01]  /*0990*/  LOP3.LUT R22, R22, 0xfc, RZ, 0xc0, !PT ;  /* 0x000000fc16167812 */ /* 0x000fe200078ec0ff */
[----:B------:R-:W-:Y:S01]  /*09a0*/  IMAD R6, R4, 0x4, R11 ;  /* 0x0000000404067824 */ /* 0x000fe200078e020b */
[----:B------:R2:W-:Y:S01]  /*09b0*/  STS [R3+0x3c0], R2 ;  /* 0x0003c00203007388 */ /* 0x0005e20000000800 */
[----:B------:R-:W-:Y:S01]  /*09c0*/  LOP3.LUT R10, R10, 0x2c, RZ, 0xc0, !PT ;  /* 0x0000002c0a0a7812 */ /* 0x000fe200078ec0ff */
[----:B------:R-:W-:Y:S01]  /*09d0*/  IMAD R7, R4, 0x4, R7 ;  /* 0x0000000404077824 */ /* 0x000fe200078e0207 */
[----:B------:R-:W-:Y:S01]  /*09e0*/  BAR.SYNC.DEFER_BLOCKING 0x0 ;  /* 0x0000000000007b1d */ /* 0x000fe20000010000 */
[----:B------:R-:W-:Y:S01]  /*09f0*/  VIADD R13, R12, UR4 ;  /* 0x000000040c0d7c36 */ /* 0x000fe20008000000 */
[----:B-1----:R-:W-:Y:S01]  /*0a00*/  SHF.R.U32.HI R5, RZ, 0x6, R24 ;  /* 0x00000006ff057819 */ /* 0x002fe20000011618 */
[----:B--2---:R-:W-:-:S03]  /*0a10*/  VIADD R3, R10, UR4 ;  /* 0x000000040a037c36 */ /* 0x004fc60008000000 */
[----:B------:R-:W-:Y:S01]  /*0a20*/  SGXT.U32 R5, R5, 0x2 ;  /* 0x000000020505781a */ /* 0x000fe20000000000 */
[C---:B------:R-:W-:Y:S02]  /*0a30*/  IMAD R10, R4.reuse, 0x4, R9 ;  /* 0x00000004040a7824 */ /* 0x040fe400078e0209 */
[----:B------:R-:W-:Y:S01]  /*0a40*/  IMAD R8, R4, 0x4, R3 ;  /* 0x0000000404087824 */ /* 0x000fe200078e0203 */
[----:B------:R-:W-:Y:S01]  /*0a50*/  LOP3.LUT R0, R0, R5, RZ, 0xfc, !PT ;  /* 0x0000000500007212 */ /* 0x000fe200078efcff */
[----:B------:R-:W1:Y:S03]  /*0a60*/  LDC.64 R2, c[0x0][0x220] ;  /* 0x00008800ff027b82 */ /* 0x000e660000000a00 */
[C---:B------:R-:W-:Y:S02]  /*0a70*/  LOP3.LUT R5, R0.reuse, 0x4, RZ, 0xfc, !PT ;  /* 0x0000000400057812 */ /* 0x040fe400078efcff */
[----:B------:R-:W-:-:S02]  /*0a80*/  ISETP.LT.AND P3, PT, R0, 0xc0, !P0 ;  /* 0x000000c00000780c */ /* 0x000fc40004761270 */
[C---:B------:R-:W-:Y:S02]  /*0a90*/  LOP3.LUT R11, R0.reuse, 0x8, RZ, 0xfc, !PT ;  /* 0x00000008000b7812 */ /* 0x040fe400078efcff */
[----:B------:R-:W-:Y:S01]  /*0aa0*/  ISETP.LT.AND P2, PT, R5, 0xc0, !P0 ;  /* 0x000000c00500780c */ /* 0x000fe20004741270 */
[C---:B------:R-:W-:Y:S01]  /*0ab0*/  IMAD R5, R0.reuse, 0xe1, R25 ;  /* 0x000000e100057824 */ /* 0x040fe200078e0219 */
[C---:B------:R-:W-:Y:S01]  /*0ac0*/  LOP3.LUT R12, R0.reuse, 0xc, RZ, 0xfc, !PT ;  /* 0x0000000c000c7812 */ /* 0x040fe200078efcff */
[----:B------:R2:W3:Y:S01]  /*0ad0*/  LDS R9, [R7] ;  /* 0x0000000007097984 */ /* 0x0004e20000000800 */
[----:B------:R-:W-:Y:S01]  /*0ae0*/  ISETP.LT.AND P1, PT, R11, 0xc0, !P0 ;  /* 0x000000c00b00780c */ /* 0x000fe20004721270 */
[C---:B------:R-:W-:Y:S01]  /*0af0*/  VIADD R15, R5.reuse, 0x384 ;  /* 0x00000384050f7836 */ /* 0x040fe20000000000 */
[----:B------:R-:W-:Y:S01]  /*0b00*/  LOP3.LUT R11, R0, 0x14, RZ, 0xfc, !PT ;  /* 0x00000014000b7812 */ /* 0x000fe200078efcff */
[----:B------:R-:W4:Y:S01]  /*0b10*/  LDS R10, [R10+0x400] ;  /* 0x000400000a0a7984 */ /* 0x000f220000000800 */
[----:B------:R-:W-:Y:S01]  /*0b20*/  ISETP.LT.AND P6, PT, R12, 0xc0, !P0 ;  /* 0x000000c00c00780c */ /* 0x000fe200047c1270 */
[----:B------:R-:W-:Y:S01]  /*0b30*/  VIADD R17, R5, 0x708 ;  /* 0x0000070805117836 */ /* 0x000fe20000000000 */
[----:B------:R-:W-:Y:S01]  /*0b40*/  ISETP.LT.AND P4, PT, R11, 0xc0, !P0 ;  /* 0x000000c00b00780c */ /* 0x000fe20004781270 */
[----:B------:R-:W5:Y:S01]  /*0b50*/  LDS R8, [R8+0x800] ;  /* 0x0008000008087984 */ /* 0x000f620000000800 */
[----:B--2---:R-:W-:Y:S01]  /*0b60*/  IMAD R7, R4, 0x4, R13 ;  /* 0x0000000404077824 */ /* 0x004fe200078e020d */
[C---:B------:R-:W-:Y:S01]  /*0b70*/  LOP3.LUT R13, R0.reuse, 0x10, RZ, 0xfc, !PT ;  /* 0x00000010000d7812 */ /* 0x040fe200078efcff */
[----:B------:R-:W-:Y:S01]  /*0b80*/  VIADD R19, R5, 0xa8c ;  /* 0x00000a8c05137836 */ /* 0x000fe20000000000 */
[----:B------:R-:W2:Y:S01]  /*0b90*/  LDS R6, [R6+0xc00] ;  /* 0x000c000006067984 */ /* 0x000ea20000000800 */
[----:B------:R-:W-:Y:S01]  /*0ba0*/  LOP3.LUT R11, R0, 0x18, RZ, 0xfc, !PT ;  /* 0x00000018000b7812 */ /* 0x000fe200078efcff */
[--C-:B-1----:R-:W-:Y:S01]  /*0bb0*/  IMAD.WIDE R14, R15, 0x4, R2.reuse ;  /* 0x000000040f0e7825 */ /* 0x102fe200078e0202 */
[----:B------:R-:W-:Y:S01]  /*0bc0*/  ISETP.LT.AND P5, PT, R13, 0xc0, !P0 ;  /* 0x000000c00d00780c */ /* 0x000fe200047a1270 */
[----:B------:R-:W1:Y:S02]  /*0bd0*/  LDS R7, [R7+0x1000] ;  /* 0x0010000007077984 */ /* 0x000e640000000800 */
[----:B------:R-:W-:-:S04]  /*0be0*/  IMAD.WIDE R12, R5, 0x4, R2 ;  /* 0x00000004050c7825 */ /* 0x000fc800078e0202 */
[----:B------:R-:W-:-:S04]  /*0bf0*/  IMAD.WIDE R16, R17, 0x4, R2 ;  /* 0x0000000411107825 */ /* 0x000fc800078e0202 */
[----:B------:R-:W-:-:S04]  /*0c00*/  IMAD.WIDE R18, R19, 0x4, R2 ;  /* 0x0000000413127825 */ /* 0x000fc800078e0202 */
[----:B------:R-:W-:Y:S01]  /*0c10*/  VIADD R21, R5, 0xe10 ;  /* 0x00000e1005157836 */ /* 0x000fe20000000000 */
[----:B---3--:R3:W-:Y:S01]  /*0c20*/  @P3 STG.E desc[UR6][R12.64], R9 ;  /* 0x000000090c003986 */ /* 0x0087e2000c101906 */
[----:B------:R-:W-:Y:S02]  /*0c30*/  ISETP.LT.AND P3, PT, R11, 0xc0, !P0 ;  /* 0x000000c00b00780c */ /* 0x000fe40004761270 */
[C---:B------:R-:W-:Y:S01]  /*0c40*/  LOP3.LUT R11, R0.reuse, 0x1c, RZ, 0xfc, !PT ;  /* 0x0000001c000b7812 */ /* 0x040fe200078efcff */
[----:B----4-:R-:W-:Y:S03]  /*0c50*/  @P2 STG.E desc[UR6][R14.64], R10 ;  /* 0x0000000a0e002986 */ /* 0x010fe6000c101906 */
[----:B------:R-:W-:Y:S01]  /*0c60*/  ISETP.LT.AND P2, PT, R11, 0xc0, !P0 ;  /* 0x000000c00b00780c */ /* 0x000fe20004741270 */
[----:B-----5:R4:W-:Y:S01]  /*0c70*/  @P1 STG.E desc[UR6][R16.64], R8 ;  /* 0x0000000810001986 */ /* 0x0209e2000c101906 */
[----:B------:R-:W-:-:S02]  /*0c80*/  LOP3.LUT R11, R0, 0x20, RZ, 0xfc, !PT ;  /* 0x00000020000b7812 */ /* 0x000fc400078efcff */
[C---:B---3--:R-:W-:Y:S01]  /*0c90*/  LOP3.LUT R9, R0.reuse, 0x24, RZ, 0xfc, !PT ;  /* 0x0000002400097812 */ /* 0x048fe200078efcff */
[----:B------:R-:W-:Y:S01]  /*0ca0*/  IMAD.WIDE R12, R21, 0x4, R2 ;  /* 0x00000004150c7825 */ /* 0x000fe200078e0202 */
[----:B--2---:R-:W-:Y:S01]  /*0cb0*/  @P6 STG.E desc[UR6][R18.64], R6 ;  /* 0x0000000612006986 */ /* 0x004fe2000c101906 */
[----:B------:R-:W-:Y:S02]  /*0cc0*/  ISETP.LT.AND P1, PT, R11, 0xc0, !P0 ;  /* 0x000000c00b00780c */ /* 0x000fe40004721270 */
[----:B------:R-:W-:Y:S01]  /*0cd0*/  ISETP.LT.AND P6, PT, R9, 0xc0, !P0 ;  /* 0x000000c00900780c */ /* 0x000fe200047c1270 */
[----:B-1----:R1:W-:Y:S01]  /*0ce0*/  @P5 STG.E desc[UR6][R12.64], R7 ;  /* 0x000000070c005986 */ /* 0x0023e2000c101906 */
[----:B------:R-:W-:Y:S02]  /*0cf0*/  LOP3.LUT R11, R0, 0x28, RZ, 0xfc, !PT ;  /* 0x00000028000b7812 */ /* 0x000fe400078efcff */
[C---:B----4-:R-:W-:Y:S02]  /*0d00*/  LOP3.LUT R8, R4.reuse, 0x500, RZ, 0xfc, !PT ;  /* 0x0000050004087812 */ /* 0x050fe400078efcff */
[----:B------:R-:W-:-:S02]  /*0d10*/  LOP3.LUT R9, R4, 0x600, RZ, 0xfc, !PT ;  /* 0x0000060004097812 */ /* 0x000fc400078efcff */
[----:B------:R-:W-:Y:S02]  /*0d20*/  SHF.R.U32.HI R8, RZ, 0x4, R8 ;  /* 0x00000004ff087819 */ /* 0x000fe40000011608 */
[----:B------:R-:W-:Y:S02]  /*0d30*/  ISETP.LT.AND P5, PT, R11, 0xc0, !P0 ;  /* 0x000000c00b00780c */ /* 0x000fe400047a1270 */
[----:B------:R-:W-:Y:S02]  /*0d40*/  SHF.R.U32.HI R10, RZ, 0x4, R9 ;  /* 0x00000004ff0a7819 */ /* 0x000fe40000011609 */
[C---:B------:R-:W-:Y:S02]  /*0d50*/  LOP3.LUT R11, R4.reuse, 0x700, RZ, 0xfc, !PT ;  /* 0x00000700040b7812 */ /* 0x040fe400078efcff */
[----:B------:R-:W-:Y:S02]  /*0d60*/  LOP3.LUT R14, R4, 0x800, RZ, 0xfc, !PT ;  /* 0x00000800040e7812 */ /* 0x000fe400078efcff */
[----:B------:R-:W-:-:S02]  /*0d70*/  LOP3.LUT R9, R8, 0x5c, RZ, 0xc0, !PT ;  /* 0x0000005c08097812 */ /* 0x000fc400078ec0ff */
[----:B------:R-:W-:Y:S02]  /*0d80*/  LOP3.LUT R10, R10, 0x6c, RZ, 0xc0, !PT ;  /* 0x0000006c0a0a7812 */ /* 0x000fe400078ec0ff */
[----:B-1----:R-:W-:Y:S01]  /*0d90*/  SHF.R.U32.HI R12, RZ, 0x4, R11 ;  /* 0x00000004ff0c7819 */ /* 0x002fe2000001160b */
[----:B------:R-:W-:Y:S01]  /*0da0*/  VIADD R9, R9, UR4 ;  /* 0x0000000409097c36 */ /* 0x000fe20008000000 */
[----:B------:R-:W-:Y:S01]  /*0db0*/  SHF.R.U32.HI R8, RZ, 0x4, R14 ;  /* 0x00000004ff087819 */ /* 0x000fe2000001160e */
[----:B------:R-:W-:Y:S01]  /*0dc0*/  VIADD R11, R10, UR4 ;  /* 0x000000040a0b7c36 */ /* 0x000fe20008000000 */
[C---:B------:R-:W-:Y:S01]  /*0dd0*/  LOP3.LUT R7, R4.reuse, 0xd00, RZ, 0xfc, !PT ;  /* 0x00000d0004077812 */ /* 0x040fe200078efcff */
[----:B------:R-:W-:Y:S01]  /*0de0*/  IMAD R9, R4, 0x4, R9 ;  /* 0x0000000404097824 */ /* 0x000fe200078e0209 */
[----:B------:R-:W-:Y:S01]  /*0df0*/  LOP3.LUT R12, R12, 0x7c, RZ, 0xc0, !PT ;  /* 0x0000007c0c0c7812 */ /* 0x000fe200078ec0ff */
[C---:B------:R-:W-:Y:S01]  /*0e00*/  IMAD R11, R4.reuse, 0x4, R11 ;  /* 0x00000004040b7824 */ /* 0x040fe200078e020b */
[----:B------:R-:W-:-:S02]  /*0e10*/  LOP3.LUT R15, R4, 0x900, RZ, 0xfc, !PT ;  /* 0x00000900040f7812 */ /* 0x000fc400078efcff */
[----:B------:R-:W-:Y:S01]  /*0e20*/  LOP3.LUT R8, R8, 0x8c, RZ, 0xc0, !PT ;  /* 0x0000008c08087812 */ /* 0x000fe200078ec0ff */
[----:B------:R1:W2:Y:S01]  /*0e30*/  LDS R21, [R9+0x1400] ;  /* 0x0014000009157984 */ /* 0x0002a20000000800 */
[C---:B------:R-:W-:Y:S02]  /*0e40*/  LOP3.LUT R16, R4.reuse, 0xa00, RZ, 0xfc, !PT ;  /* 0x00000a0004107812 */ /* 0x040fe400078efcff */
[----:B------:R-:W-:Y:S01]  /*0e50*/  LOP3.LUT R17, R4, 0xb00, RZ, 0xfc, !PT ;  /* 0x00000b0004117812 */ /* 0x000fe200078efcff */
[----:B------:R-:W-:Y:S01]  /*0e60*/  VIADD R13, R8, UR4 ;  /* 0x00000004080d7c36 */ /* 0x000fe20008000000 */
[----:B------:R-:W-:Y:S01]  /*0e70*/  LOP3.LUT R18, R4, 0xc00, RZ, 0xfc, !PT ;  /* 0x00000c0004127812 */ /* 0x000fe200078efcff */
[----:B------:R3:W4:Y:S01]  /*0e80*/  LDS R23, [R11+0x1800] ;  /* 0x001800000b177984 */ /* 0x0007220000000800 */
[----:B------:R-:W-:Y:S01]  /*0e90*/  SHF.R.U32.HI R10, RZ, 0x4, R7 ;  /* 0x00000004ff0a7819 */ /* 0x000fe20000011607 */
[----:B------:R-:W-:Y:S01]  /*0ea0*/  VIADD R7, R12, UR4 ;  /* 0x000000040c077c36 */ /* 0x000fe20008000000 */
[C---:B------:R-:W-:Y:S01]  /*0eb0*/  LOP3.LUT R6, R4.reuse, 0xe00, RZ, 0xfc, !PT ;  /* 0x00000e0004067812 */ /* 0x040fe200078efcff */
[C---:B------:R-:W-:Y:S01]  /*0ec0*/  IMAD R13, R4.reuse, 0x4, R13 ;  /* 0x00000004040d7824 */ /* 0x040fe200078e020d */
[----:B------:R-:W-:Y:S01]  /*0ed0*/  SHF.R.U32.HI R15, RZ, 0x4, R15 ;  /* 0x00000004ff0f7819 */ /* 0x000fe2000001160f */
[----:B------:R-:W-:Y:S01]  /*0ee0*/  IMAD R7, R4, 0x4, R7 ;  /* 0x0000000404077824 */ /* 0x000fe200078e0207 */
[----:B------:R-:W-:Y:S01]  /*0ef0*/  SHF.R.U32.HI R16, RZ, 0x4, R16 ;  /* 0x00000004ff107819 */ /* 0x000fe20000011610 */
[----:B-1----:R-:W-:Y:S01]  /*0f00*/  VIADD R9, R5, 0x1518 ;  /* 0x0000151805097836 */ /* 0x002fe20000000000 */
[----:B------:R-:W-:Y:S01]  /*0f10*/  SHF.R.U32.HI R17, RZ, 0x4, R17 ;  /* 0x00000004ff117819 */ /* 0x000fe20000011611 */
[----:B------:R-:W-:Y:S01]  /*0f20*/  LDS R19, [R13+0x2000] ;  /* 0x002000000d137984 */ /* 0x000fe20000000800 */
[----:B------:R-:W-:Y:S01]  /*0f30*/  SHF.R.U32.HI R18, RZ, 0x4, R18 ;  /* 0x00000004ff127819 */ /* 0x000fe20000011612 */
[----:B------:R-:W-:Y:S01]  /*0f40*/  IMAD.WIDE R8, R9, 0x4, R2 ;  /* 0x0000000409087825 */ /* 0x000fe200078e0202 */
[----:B------:R-:W-:Y:S01]  /*0f50*/  SHF.R.U32.HI R12, RZ, 0x4, R6 ;  /* 0x00000004ff0c7819 */ /* 0x000fe20000011606 */
[----:B------:R1:W5:Y:S01]  /*0f60*/  LDS R25, [R7+0x1c00] ;  /* 0x001c000007197984 */ /* 0x0003620000000800 */
[----:B------:R-:W-:-:S02]  /*0f70*/  LOP3.LUT R15, R15, 0x9c, RZ, 0xc0, !PT ;  /* 0x0000009c0f0f7812 */ /* 0x000fc400078ec0ff */
[----:B------:R-:W-:Y:S02]  /*0f80*/  LOP3.LUT R6, R16, 0xac, RZ, 0xc0, !PT ;  /* 0x000000ac10067812 */ /* 0x000fe400078ec0ff */
[----:B------:R-:W-:Y:S01]  /*0f90*/  LOP3.LUT R17, R17, 0xbc, RZ, 0xc0, !PT ;  /* 0x000000bc11117812 */ /* 0x000fe200078ec0ff */
[----:B------:R-:W-:Y:S01]  /*0fa0*/  VIADD R15, R15, UR4 ;  /* 0x000000040f0f7c36 */ /* 0x000fe20008000000 */
[----:B------:R-:W-:Y:S01]  /*0fb0*/  LOP3.LUT R18, R18, 0xcc, RZ, 0xc0, !PT ;  /* 0x000000cc12127812 */ /* 0x000fe200078ec0ff */
[----:B---3--:R-:W-:Y:S01]  /*0fc0*/  VIADD R11, R6, UR4 ;  /* 0x00000004060b7c36 */ /* 0x008fe20008000000 */
[----:B------:R-:W-:Y:S01]  /*0fd0*/  LOP3.LUT R10, R10, 0xdc, RZ, 0xc0, !PT ;  /* 0x000000dc0a0a7812 */ /* 0x000fe200078ec0ff */
[----:B------:R-:W-:Y:S01]  /*0fe0*/  VIADD R17, R17, UR4 ;  /* 0x0000000411117c36 */ /* 0x000fe20008000000 */
[----:B------:R-:W-:Y:S01]  /*0ff0*/  LOP3.LUT R12, R12, 0xec, RZ, 0xc0, !PT ;  /* 0x000000ec0c0c7812 */ /* 0x000fe200078ec0ff */
[----:B------:R-:W-:Y:S01]  /*1000*/  VIADD R27, R18, UR4 ;  /* 0x00000004121b7c36 */ /* 0x000fe20008000000 */
[----:B------:R-:W-:Y:S01]  /*1010*/  LOP3.LUT R16, R0, 0x2c, RZ, 0xfc, !PT ;  /* 0x0000002c00107812 */ /* 0x000fe200078efcff */
[----:B------:R-:W-:Y:S01]  /*1020*/  IMAD R15, R4, 0x4, R15 ;  /* 0x00000004040f7824 */ /* 0x000fe200078e020f */
[----:B------:R-:W-:Y:S01]  /*1030*/  LOP3.LUT R18, R0, 0x30, RZ, 0xfc, !PT ;  /* 0x0000003000127812 */ /* 0x000fe200078efcff */
[----:B------:R-:W-:-:S02]  /*1040*/  VIADD R29, R10, UR4 ;  /* 0x000000040a1d7c36 */ /* 0x000fc40008000000 */
[----:B------:R-:W-:Y:S02]  /*1050*/  VIADD R6, R12, UR4 ;  /* 0x000000040c067c36 */ /* 0x000fe40008000000 */
[C---:B------:R-:W-:Y:S01]  /*1060*/  IMAD R20, R4.reuse, 0x4, R11 ;  /* 0x0000000404147824 */ /* 0x040fe200078e020b */
[----:B------:R-:W3:Y:S01]  /*1070*/  LDS R15, [R15+0x2400] ;  /* 0x002400000f0f7984 */ /* 0x000ee20000000800 */
[C---:B------:R-:W-:Y:S02]  /*1080*/  IMAD R11, R4.reuse, 0x4, R17 ;  /* 0x00000004040b7824 */ /* 0x040fe400078e0211 */
[C---:B------:R-:W-:Y:S01]  /*1090*/  IMAD R14, R4.reuse, 0x4, R27 ;  /* 0x00000004040e7824 */ /* 0x040fe200078e021b */
[----:B------:R-:W5:Y:S01]  /*10a0*/  LDS R13, [R20+0x2800] ;  /* 0x00280000140d7984 */ /* 0x000f620000000800 */
[C---:B------:R-:W-:Y:S02]  /*10b0*/  IMAD R12, R4.reuse, 0x4, R29 ;  /* 0x00000004040c7824 */ /* 0x040fe400078e021d */
[----:B------:R-:W-:Y:S01]  /*10c0*/  IMAD R10, R4, 0x4, R6 ;  /* 0x00000004040a7824 */ /* 0x000fe200078e0206 */
[----:B------:R-:W5:Y:S01]  /*10d0*/  LDS R11, [R11+0x2c00] ;  /* 0x002c00000b0b7984 */ /* 0x000f620000000800 */
[----:B-1----:R-:W-:-:S02]  /*10e0*/  VIADD R7, R5, 0x1194 ;  /* 0x0000119405077836 */ /* 0x002fc40000000000 */
[----:B------:R-:W-:Y:S01]  /*10f0*/  VIADD R17, R5, 0x189c ;  /* 0x0000189c05117836 */ /* 0x000fe20000000000 */
[----:B------:R-:W1:Y:S01]  /*1100*/  LDS R14, [R14+0x3000] ;  /* 0x003000000e0e7984 */ /* 0x000e620000000800 */
[----:B------:R-:W-:-:S03]  /*1110*/  IMAD.WIDE R6, R7, 0x4, R2 ;  /* 0x0000000407067825 */ /* 0x000fc600078e0202 */
[----:B------:R-:W1:Y:S01]  /*1120*/  LDS R12, [R12+0x3400] ;  /* 0x003400000c0c7984 */ /* 0x000e620000000800 */
[----:B------:R-:W-:-:S03]  /*1130*/  VIADD R27, R5, 0x1c20 ;  /* 0x00001c20051b7836 */ /* 0x000fc60000000000 */
[----:B------:R-:W1:Y:S04]  /*1140*/  LDS R10, [R10+0x3800] ;  /* 0x003800000a0a7984 */ /* 0x000e680000000800 */
[----:B--2---:R2:W-:Y:S01]  /*1150*/  @P4 STG.E desc[UR6][R6.64], R21 ;  /* 0x0000001506004986 */ /* 0x0045e2000c101906 */
[----:B------:R-:W-:Y:S01]  /*1160*/  ISETP.LT.AND P4, PT, R16, 0xc0, !P0 ;  /* 0x000000c01000780c */ /* 0x000fe20004781270 */
[--C-:B------:R-:W-:Y:S02]  /*1170*/  IMAD.WIDE R16, R17, 0x4, R2.reuse ;  /* 0x0000000411107825 */ /* 0x100fe400078e0202 */
[----:B----4-:R4:W-:Y:S01]  /*1180*/  @P3 STG.E desc[UR6][R8.64], R23 ;  /* 0x0000001708003986 */ /* 0x0109e2000c101906 */
[----:B------:R-:W-:Y:S02]  /*1190*/  ISETP.LT.AND P3, PT, R18, 0xc0, !P0 ;  /* 0x000000c01200780c */ /* 0x000fe40004761270 */
[----:B------:R-:W-:Y:S01]  /*11a0*/  LOP3.LUT R18, R0, 0x34, RZ, 0xfc, !PT ;  /* 0x0000003400127812 */ /* 0x000fe200078efcff */
[----:B-----5:R5:W-:Y:S03]  /*11b0*/  @P2 STG.E desc[UR6][R16.64], R25 ;  /* 0x0000001910002986 */ /* 0x020be6000c101906 */
[----:B------:R-:W-:Y:S01]  /*11c0*/  ISETP.LT.AND P2, PT, R18, 0xc0, !P0 ;  /* 0x000000c01200780c */ /* 0x000fe20004741270 */
[----:B--2---:R-:W-:-:S04]  /*11d0*/  IMAD.WIDE R6, R27, 0x4, R2 ;  /* 0x000000041b067825 */ /* 0x004fc800078e0202 */
[----:B----4-:R-:W-:Y:S01]  /*11e0*/  VIADD R9, R22, UR4 ;  /* 0x0000000416097c36 */ /* 0x010fe20008000000 */
[C---:B------:R-:W-:Y:S01]  /*11f0*/  LOP3.LUT R8, R0.reuse, 0x38, RZ, 0xfc, !PT ;  /* 0x0000003800087812 */ /* 0x040fe200078efcff */
[C---:B------:R-:W-:Y:S01]  /*1200*/  VIADD R21, R5.reuse, 0x1fa4 ;  /* 0x00001fa405157836 */ /* 0x040fe20000000000 */
[----:B------:R-:W-:Y:S01]  /*1210*/  LOP3.LUT R0, R0, 0x3c, RZ, 0xfc, !PT ;  /* 0x0000003c00007812 */ /* 0x000fe200078efcff */
[----:B------:R2:W-:Y:S01]  /*1220*/  @P1 STG.E desc[UR6][R6.64], R19 ;  /* 0x0000001306001986 */ /* 0x0005e2000c101906 */
[----:B------:R-:W-:Y:S01]  /*1230*/  IMAD R4, R4, 0x4, R9 ;  /* 0x0000000404047824 */ /* 0x000fe200078e0209 */
[----:B------:R-:W-:Y:S01]  /*1240*/  ISETP.LT.AND P1, PT, R8, 0xc0, !P0 ;  /* 0x000000c00800780c */ /* 0x000fe20004721270 */
[C---:B------:R-:W-:Y:S01]  /*1250*/  VIADD R9, R5.reuse, 0x2328 ;  /* 0x0000232805097836 */ /* 0x040fe20000000000 */
[----:B------:R-:W-:Y:S01]  /*1260*/  ISETP.LT.AND P0, PT, R0, 0xc0, !P0 ;  /* 0x000000c00000780c */ /* 0x000fe20004701270 */
[C---:B-----5:R-:W-:Y:S02]  /*1270*/  VIADD R17, R5.reuse, 0x26ac ;  /* 0x000026ac05117836 */ /* 0x060fe40000000000 */
[----:B------:R-:W-:-:S02]  /*1280*/  VIADD R23, R5, 0x2a30 ;  /* 0x00002a3005177836 */ /* 0x000fc40000000000 */
[----:B------:R-:W-:-:S04]  /*1290*/  IMAD.WIDE R20, R21, 0x4, R2 ;  /* 0x0000000415147825 */ /* 0x000fc800078e0202 */
[C---:B------:R-:W-:Y:S01]  /*12a0*/  VIADD R25, R5.reuse, 0x2db4 ;  /* 0x00002db405197836 */ /* 0x040fe20000000000 */
[----:B---3--:R3:W-:Y:S01]  /*12b0*/  @P6 STG.E desc[UR6][R20.64], R15 ;  /* 0x0000000f14006986 */ /* 0x0087e2000c101906 */
[----:B------:R-:W-:Y:S02]  /*12c0*/  VIADD R27, R5, 0x3138 ;  /* 0x00003138051b7836 */ /* 0x000fe40000000000 */
[----:B------:R-:W-:-:S04]  /*12d0*/  IMAD.WIDE R8, R9, 0x4, R2 ;  /* 0x0000000409087825 */ /* 0x000fc800078e0202 */
[--C-:B--2---:R-:W-:Y:S01]  /*12e0*/  IMAD.WIDE R6, R17, 0x4, R2.reuse ;  /* 0x0000000411067825 */ /* 0x104fe200078e0202 */
[----:B0-----:R3:W-:Y:S03]  /*12f0*/  @P5 STG.E desc[UR6][R8.64], R13 ;  /* 0x0000000d08005986 */ /* 0x0017e6000c101906 */
[--C-:B------:R-:W-:Y:S01]  /*1300*/  IMAD.WIDE R16, R23, 0x4, R2.reuse ;  /* 0x0000000417107825 */ /* 0x100fe200078e0202 */
[----:B------:R3:W-:Y:S03]  /*1310*/  @P4 STG.E desc[UR6][R6.64], R11 ;  /* 0x0000000b06004986 */ /* 0x0007e6000c101906 */
[--C-:B------:R-:W-:Y:S01]  /*1320*/  IMAD.WIDE R18, R25, 0x4, R2.reuse ;  /* 0x0000000419127825 */ /* 0x100fe200078e0202 */
[----:B-1----:R3:W-:Y:S03]  /*1330*/  @P3 STG.E desc[UR6][R16.64], R14 ;  /* 0x0000000e10003986 */ /* 0x0027e6000c101906 */
[----:B------:R-:W-:Y:S01]  /*1340*/  IMAD.WIDE R22, R27, 0x4, R2 ;  /* 0x000000041b167825 */ /* 0x000fe200078e0202 */
[----:B------:R3:W-:Y:S04]  /*1350*/  @P2 STG.E desc[UR6][R18.64], R12 ;  /* 0x0000000c12002986 */ /* 0x0007e8000c101906 */
[----:B------:R3:W-:Y:S01]  /*1360*/  @P1 STG.E desc[UR6][R22.64], R10 ;  /* 0x0000000a16001986 */ /* 0x0007e2000c101906 */
[----:B------:R-:W-:Y:S05]  /*1370*/  @!P0 EXIT ;  /* 0x000000000000894d */ /* 0x000fea0003800000 */
[----:B---3--:R-:W0:Y:S01]  /*1380*/  LDS R7, [R4+0x3c00] ;  /* 0x003c000004077984 */ /* 0x008e220000000800 */
[----:B------:R-:W-:-:S04]  /*1390*/  VIADD R5, R5, 0x34bc ;  /* 0x000034bc05057836 */ /* 0x000fc80000000000 */
[----:B------:R-:W-:-:S05]  /*13a0*/  IMAD.WIDE R2, R5, 0x4, R2 ;  /* 0x0000000405027825 */ /* 0x000fca00078e0202 */
[----:B0-----:R-:W-:Y:S01]  /*13b0*/  STG.E desc[UR6][R2.64], R7 ;  /* 0x0000000702007986 */ /* 0x001fe2000c101906 */
[----:B------:R-:W-:Y:S05]  /*13c0*/  EXIT ;  /* 0x000000000000794d */ /* 0x000fea0003800000 */
.L_x_0:
[----:B------:R-:W-:-:S00]  /*13d0*/  BRA `(.L_x_0) ;  /* 0xfffffffc00fc7947 */ /* 0x000fc0000383ffff */
[----:B------:R-:W-:-:S00]  /*13e0*/  NOP ;  /* 0x0000000000007918 */ /* 0x000fc00000000000 */
        /* <DEDUP_REMOVED lines=9> */
.L_x_1:


//--------------------- .nv.shared.triton_poi_fused_convolution_relu_2 --------------------------
	.section	.nv.shared.triton_poi_fused_convolution_relu_2,"aw",@nobits
	.sectionflags	@""
	.align	16
	.zero		1024


//--------------------- .nv.constant0.triton_poi_fused_convolution_relu_2 --------------------------
	.section	.nv.constant0.triton_poi_fused_convolution_relu_2,"a",@progbits
	.sectionflags	@""
	.align	4
.nv.constant0.triton_poi_fused_convolution_relu_2:
	.zero		560
